//
// Generated by NVIDIA NVVM Compiler
//
// Compiler Build ID: CL-36424714
// Cuda compilation tools, release 13.0, V13.0.88
// Based on NVVM 20.0.0
//

.version 9.0
.target sm_100
.address_size 64

	// .globl	_Z13kernelAoS_colPiS_iii

.visible .entry _Z13kernelAoS_colPiS_iii(
	.param .u64 .ptr .align 1 _Z13kernelAoS_colPiS_iii_param_0,
	.param .u64 .ptr .align 1 _Z13kernelAoS_colPiS_iii_param_1,
	.param .u32 _Z13kernelAoS_colPiS_iii_param_2,
	.param .u32 _Z13kernelAoS_colPiS_iii_param_3,
	.param .u32 _Z13kernelAoS_colPiS_iii_param_4
)
{


	ret;

}
	// .globl	_Z16kernelAoS_streamPiS_iii
.visible .entry _Z16kernelAoS_streamPiS_iii(
	.param .u64 .ptr .align 1 _Z16kernelAoS_streamPiS_iii_param_0,
	.param .u64 .ptr .align 1 _Z16kernelAoS_streamPiS_iii_param_1,
	.param .u32 _Z16kernelAoS_streamPiS_iii_param_2,
	.param .u32 _Z16kernelAoS_streamPiS_iii_param_3,
	.param .u32 _Z16kernelAoS_streamPiS_iii_param_4
)
{


	ret;

}
	// .globl	_Z13kernelSoA_colPiS_iii
.visible .entry _Z13kernelSoA_colPiS_iii(
	.param .u64 .ptr .align 1 _Z13kernelSoA_colPiS_iii_param_0,
	.param .u64 .ptr .align 1 _Z13kernelSoA_colPiS_iii_param_1,
	.param .u32 _Z13kernelSoA_colPiS_iii_param_2,
	.param .u32 _Z13kernelSoA_colPiS_iii_param_3,
	.param .u32 _Z13kernelSoA_colPiS_iii_param_4
)
{


	ret;

}
	// .globl	_Z16kernelSoA_streamPiS_iii
.visible .entry _Z16kernelSoA_streamPiS_iii(
	.param .u64 .ptr .align 1 _Z16kernelSoA_streamPiS_iii_param_0,
	.param .u64 .ptr .align 1 _Z16kernelSoA_streamPiS_iii_param_1,
	.param .u32 _Z16kernelSoA_streamPiS_iii_param_2,
	.param .u32 _Z16kernelSoA_streamPiS_iii_param_3,
	.param .u32 _Z16kernelSoA_streamPiS_iii_param_4
)
{


	ret;

}


// ===== COMPILED SASS (sm_100) =====

	.target	sm_100

	.elftype	@"ET_EXEC"


//--------------------- .note.nv.tkinfo           --------------------------
	.section	.note.nv.tkinfo,"",@"SHT_NOTE"
	.sectionflags	@"SHF_NOTE_NV_TKINFO"
	.tkinfo
        /*0018*/ 	.word	0x00000002
        /*0030*/ 	.string	""
        /*0030*/ 	.string	"ptxas"
        /*0030*/ 	.string	"Cuda compilation tools, release 13.0, V13.0.88"
        /*0030*/ 	.string	"Build cuda_13.0.r13.0/compiler.36424714_0"
        /*0030*/ 	.string	"-arch sm_100 -m 64 "



//--------------------- .note.nv.cuinfo           --------------------------
	.section	.note.nv.cuinfo,"",@"SHT_NOTE"
	.sectionflags	@"SHF_NOTE_NV_CUINFO"
        /*0018*/ 	.short	0x0002
        /*001a*/ 	.short	0x0064
        /*001c*/ 	.short	0x0082
	.zero		2


//--------------------- .nv.info                  --------------------------
	.section	.nv.info,"",@"SHT_CUDA_INFO"
	.align	4


	//----- nvinfo : EIATTR_REGCOUNT
	.align		4
        /*0000*/ 	.byte	0x04, 0x2f
        /*0002*/ 	.short	(.L_1 - .L_0)
	.align		4
.L_0:
        /*0004*/ 	.word	index@(_Z13kernelAoS_colPiS_iii)
        /*0008*/ 	.word	0x00000004


	//----- nvinfo : EIATTR_FRAME_SIZE
	.align		4
.L_1:
        /*000c*/ 	.byte	0x04, 0x11
        /*000e*/ 	.short	(.L_3 - .L_2)
	.align		4
.L_2:
        /*0010*/ 	.word	index@(_Z13kernelAoS_colPiS_iii)
        /*0014*/ 	.word	0x00000000


	//----- nvinfo : EIATTR_REGCOUNT
	.align		4
.L_3:
        /*0018*/ 	.byte	0x04, 0x2f
        /*001a*/ 	.short	(.L_5 - .L_4)
	.align		4
.L_4:
        /*001c*/ 	.word	index@(_Z16kernelAoS_streamPiS_iii)
        /*0020*/ 	.word	0x00000004


	//----- nvinfo : EIATTR_FRAME_SIZE
	.align		4
.L_5:
        /*0024*/ 	.byte	0x04, 0x11
        /*0026*/ 	.short	(.L_7 - .L_6)
	.align		4
.L_6:
        /*0028*/ 	.word	index@(_Z16kernelAoS_streamPiS_iii)
        /*002c*/ 	.word	0x00000000


	//----- nvinfo : EIATTR_REGCOUNT
	.align		4
.L_7:
        /*0030*/ 	.byte	0x04, 0x2f
        /*0032*/ 	.short	(.L_9 - .L_8)
	.align		4
.L_8:
        /*0034*/ 	.word	index@(_Z13kernelSoA_colPiS_iii)
        /*0038*/ 	.word	0x00000004


	//----- nvinfo : EIATTR_FRAME_SIZE
	.align		4
.L_9:
        /*003c*/ 	.byte	0x04, 0x11
        /*003e*/ 	.short	(.L_11 - .L_10)
	.align		4
.L_10:
        /*0040*/ 	.word	index@(_Z13kernelSoA_colPiS_iii)
        /*0044*/ 	.word	0x00000000


	//----- nvinfo : EIATTR_REGCOUNT
	.align		4
.L_11:
        /*0048*/ 	.byte	0x04, 0x2f
        /*004a*/ 	.short	(.L_13 - .L_12)
	.align		4
.L_12:
        /*004c*/ 	.word	index@(_Z16kernelSoA_streamPiS_iii)
        /*0050*/ 	.word	0x00000004


	//----- nvinfo : EIATTR_FRAME_SIZE
	.align		4
.L_13:
        /*0054*/ 	.byte	0x04, 0x11
        /*0056*/ 	.short	(.L_15 - .L_14)
	.align		4
.L_14:
        /*0058*/ 	.word	index@(_Z16kernelSoA_streamPiS_iii)
        /*005c*/ 	.word	0x00000000


	//----- nvinfo : EIATTR_MIN_STACK_SIZE
	.align		4
.L_15:
        /*0060*/ 	.byte	0x04, 0x12
        /*0062*/ 	.short	(.L_17 - .L_16)
	.align		4
.L_16:
        /*0064*/ 	.word	index@(_Z16kernelSoA_streamPiS_iii)
        /*0068*/ 	.word	0x00000000


	//----- nvinfo : EIATTR_MIN_STACK_SIZE
	.align		4
.L_17:
        /*006c*/ 	.byte	0x04, 0x12
        /*006e*/ 	.short	(.L_19 - .L_18)
	.align		4
.L_18:
        /*0070*/ 	.word	index@(_Z13kernelSoA_colPiS_iii)
        /*0074*/ 	.word	0x00000000


	//----- nvinfo : EIATTR_MIN_STACK_SIZE
	.align		4
.L_19:
        /*0078*/ 	.byte	0x04, 0x12
        /*007a*/ 	.short	(.L_21 - .L_20)
	.align		4
.L_20:
        /*007c*/ 	.word	index@(_Z16kernelAoS_streamPiS_iii)
        /*0080*/ 	.word	0x00000000


	//----- nvinfo : EIATTR_MIN_STACK_SIZE
	.align		4
.L_21:
        /*0084*/ 	.byte	0x04, 0x12
        /*0086*/ 	.short	(.L_23 - .L_22)
	.align		4
.L_22:
        /*0088*/ 	.word	index@(_Z13kernelAoS_colPiS_iii)
        /*008c*/ 	.word	0x00000000
.L_23:


//--------------------- .nv.compat                --------------------------
	.section	.nv.compat,"",@"SHT_CUDA_COMPAT_INFO"
	.align	4
        /*0000*/ 	.byte	0x02, 0x09, 0x00, 0x00, 0x02, 0x02, 0x01, 0x00, 0x02, 0x05, 0x05, 0x00, 0x03, 0x07, 0x01, 0x01
        /*0010*/ 	.byte	0x02, 0x03, 0x00, 0x00, 0x02, 0x06, 0x01, 0x00, 0x04, 0x0b, 0x08, 0x00, 0x09, 0x00, 0x00, 0x00
        /*0020*/ 	.byte	0x00, 0x00, 0x00, 0x00


//--------------------- .nv.info._Z16kernelSoA_streamPiS_iii --------------------------
	.section	.nv.info._Z16kernelSoA_streamPiS_iii,"",@"SHT_CUDA_INFO"
	.sectionflags	@""
	.align	4


	//----- nvinfo : EIATTR_CUDA_API_VERSION
	.align		4
        /*0000*/ 	.byte	0x04, 0x37
        /*0002*/ 	.short	(.L_25 - .L_24)
.L_24:
        /*0004*/ 	.word	0x00000082


	//----- nvinfo : EIATTR_KPARAM_INFO
	.align		4
.L_25:
        /*0008*/ 	.byte	0x04, 0x17
        /*000a*/ 	.short	(.L_27 - .L_26)
.L_26:
        /*000c*/ 	.word	0x00000000
        /*0010*/ 	.short	0x0004
        /*0012*/ 	.short	0x0018
        /*0014*/ 	.byte	0x00, 0xf0, 0x11, 0x00


	//----- nvinfo : EIATTR_KPARAM_INFO
	.align		4
.L_27:
        /*0018*/ 	.byte	0x04, 0x17
        /*001a*/ 	.short	(.L_29 - .L_28)
.L_28:
        /*001c*/ 	.word	0x00000000
        /*0020*/ 	.short	0x0003
        /*0022*/ 	.short	0x0014
        /*0024*/ 	.byte	0x00, 0xf0, 0x11, 0x00


	//----- nvinfo : EIATTR_KPARAM_INFO
	.align		4
.L_29:
        /*0028*/ 	.byte	0x04, 0x17
        /*002a*/ 	.short	(.L_31 - .L_30)
.L_30:
        /*002c*/ 	.word	0x00000000
        /*0030*/ 	.short	0x0002
        /*0032*/ 	.short	0x0010
        /*0034*/ 	.byte	0x00, 0xf0, 0x11, 0x00


	//----- nvinfo : EIATTR_KPARAM_INFO
	.align		4
.L_31:
        /*0038*/ 	.byte	0x04, 0x17
        /*003a*/ 	.short	(.L_33 - .L_32)
.L_32:
        /*003c*/ 	.word	0x00000000
        /*0040*/ 	.short	0x0001
        /*0042*/ 	.short	0x0008
        /*0044*/ 	.byte	0x00, 0xf5, 0x21, 0x00


	//----- nvinfo : EIATTR_KPARAM_INFO
	.align		4
.L_33:
        /*0048*/ 	.byte	0x04, 0x17
        /*004a*/ 	.short	(.L_35 - .L_34)
.L_34:
        /*004c*/ 	.word	0x00000000
        /*0050*/ 	.short	0x0000
        /*0052*/ 	.short	0x0000
        /*0054*/ 	.byte	0x00, 0xf5, 0x21, 0x00


	//----- nvinfo : EIATTR_SPARSE_MMA_MASK
	.align		4
.L_35:
        /*0058*/ 	.byte	0x03, 0x50
        /*005a*/ 	.short	0x0000


	//----- nvinfo : EIATTR_MAXREG_COUNT
	.align		4
        /*005c*/ 	.byte	0x03, 0x1b
        /*005e*/ 	.short	0x00ff


	//----- nvinfo : EIATTR_MERCURY_ISA_VERSION
	.align		4
        /*0060*/ 	.byte	0x03, 0x5f
        /*0062*/ 	.short	0x0101


	//----- nvinfo : EIATTR_VRC_CTA_INIT_COUNT
	.align		4
        /*0064*/ 	.byte	0x02, 0x4a
	.zero		1
	.zero		1


	//----- nvinfo : EIATTR_EXIT_INSTR_OFFSETS
	.align		4
        /*0068*/ 	.byte	0x04, 0x1c
        /*006a*/ 	.short	(.L_37 - .L_36)


	//   ....[0]....
.L_36:
        /*006c*/ 	.word	0x00000010


	//----- nvinfo : EIATTR_CBANK_PARAM_SIZE
	.align		4
.L_37:
        /*0070*/ 	.byte	0x03, 0x19
        /*0072*/ 	.short	0x001c


	//----- nvinfo : EIATTR_PARAM_CBANK
	.align		4
        /*0074*/ 	.byte	0x04, 0x0a
        /*0076*/ 	.short	(.L_39 - .L_38)
	.align		4
.L_38:
        /*0078*/ 	.word	index@(.nv.constant0._Z16kernelSoA_streamPiS_iii)
        /*007c*/ 	.short	0x0380
        /*007e*/ 	.short	0x001c


	//----- nvinfo : EIATTR_SW_WAR
	.align		4
.L_39:
        /*0080*/ 	.byte	0x04, 0x36
        /*0082*/ 	.short	(.L_41 - .L_40)
.L_40:
        /*0084*/ 	.word	0x00000008
.L_41:


//--------------------- .nv.info._Z13kernelSoA_colPiS_iii --------------------------
	.section	.nv.info._Z13kernelSoA_colPiS_iii,"",@"SHT_CUDA_INFO"
	.sectionflags	@""
	.align	4


	//----- nvinfo : EIATTR_CUDA_API_VERSION
	.align		4
        /*0000*/ 	.byte	0x04, 0x37
        /*0002*/ 	.short	(.L_43 - .L_42)
.L_42:
        /*0004*/ 	.word	0x00000082


	//----- nvinfo : EIATTR_KPARAM_INFO
	.align		4
.L_43:
        /*0008*/ 	.byte	0x04, 0x17
        /*000a*/ 	.short	(.L_45 - .L_44)
.L_44:
        /*000c*/ 	.word	0x00000000
        /*0010*/ 	.short	0x0004
        /*0012*/ 	.short	0x0018
        /*0014*/ 	.byte	0x00, 0xf0, 0x11, 0x00


	//----- nvinfo : EIATTR_KPARAM_INFO
	.align		4
.L_45:
        /*0018*/ 	.byte	0x04, 0x17
        /*001a*/ 	.short	(.L_47 - .L_46)
.L_46:
        /*001c*/ 	.word	0x00000000
        /*0020*/ 	.short	0x0003
        /*0022*/ 	.short	0x0014
        /*0024*/ 	.byte	0x00, 0xf0, 0x11, 0x00


	//----- nvinfo : EIATTR_KPARAM_INFO
	.align		4
.L_47:
        /*0028*/ 	.byte	0x04, 0x17
        /*002a*/ 	.short	(.L_49 - .L_48)
.L_48:
        /*002c*/ 	.word	0x00000000
        /*0030*/ 	.short	0x0002
        /*0032*/ 	.short	0x0010
        /*0034*/ 	.byte	0x00, 0xf0, 0x11, 0x00


	//----- nvinfo : EIATTR_KPARAM_INFO
	.align		4
.L_49:
        /*0038*/ 	.byte	0x04, 0x17
        /*003a*/ 	.short	(.L_51 - .L_50)
.L_50:
        /*003c*/ 	.word	0x00000000
        /*0040*/ 	.short	0x0001
        /*0042*/ 	.short	0x0008
        /*0044*/ 	.byte	0x00, 0xf5, 0x21, 0x00


	//----- nvinfo : EIATTR_KPARAM_INFO
	.align		4
.L_51:
        /*0048*/ 	.byte	0x04, 0x17
        /*004a*/ 	.short	(.L_53 - .L_52)
.L_52:
        /*004c*/ 	.word	0x00000000
        /*0050*/ 	.short	0x0000
        /*0052*/ 	.short	0x0000
        /*0054*/ 	.byte	0x00, 0xf5, 0x21, 0x00


	//----- nvinfo : EIATTR_SPARSE_MMA_MASK
	.align		4
.L_53:
        /*0058*/ 	.byte	0x03, 0x50
        /*005a*/ 	.short	0x0000


	//----- nvinfo : EIATTR_MAXREG_COUNT
	.align		4
        /*005c*/ 	.byte	0x03, 0x1b
        /*005e*/ 	.short	0x00ff


	//----- nvinfo : EIATTR_MERCURY_ISA_VERSION
	.align		4
        /*0060*/ 	.byte	0x03, 0x5f
        /*0062*/ 	.short	0x0101


	//----- nvinfo : EIATTR_VRC_CTA_INIT_COUNT
	.align		4
        /*0064*/ 	.byte	0x02, 0x4a
	.zero		1
	.zero		1


	//----- nvinfo : EIATTR_EXIT_INSTR_OFFSETS
	.align		4
        /*0068*/ 	.byte	0x04, 0x1c
        /*006a*/ 	.short	(.L_55 - .L_54)


	//   ....[0]....
.L_54:
        /*006c*/ 	.word	0x00000010


	//----- nvinfo : EIATTR_CBANK_PARAM_SIZE
	.align		4
.L_55:
        /*0070*/ 	.byte	0x03, 0x19
        /*0072*/ 	.short	0x001c


	//----- nvinfo : EIATTR_PARAM_CBANK
	.align		4
        /*0074*/ 	.byte	0x04, 0x0a
        /*0076*/ 	.short	(.L_57 - .L_56)
	.align		4
.L_56:
        /*0078*/ 	.word	index@(.nv.constant0._Z13kernelSoA_colPiS_iii)
        /*007c*/ 	.short	0x0380
        /*007e*/ 	.short	0x001c


	//----- nvinfo : EIATTR_SW_WAR
	.align		4
.L_57:
        /*0080*/ 	.byte	0x04, 0x36
        /*0082*/ 	.short	(.L_59 - .L_58)
.L_58:
        /*0084*/ 	.word	0x00000008
.L_59:


//--------------------- .nv.info._Z16kernelAoS_streamPiS_iii --------------------------
	.section	.nv.info._Z16kernelAoS_streamPiS_iii,"",@"SHT_CUDA_INFO"
	.sectionflags	@""
	.align	4


	//----- nvinfo : EIATTR_CUDA_API_VERSION
	.align		4
        /*0000*/ 	.byte	0x04, 0x37
        /*0002*/ 	.short	(.L_61 - .L_60)
.L_60:
        /*0004*/ 	.word	0x00000082


	//----- nvinfo : EIATTR_KPARAM_INFO
	.align		4
.L_61:
        /*0008*/ 	.byte	0x04, 0x17
        /*000a*/ 	.short	(.L_63 - .L_62)
.L_62:
        /*000c*/ 	.word	0x00000000
        /*0010*/ 	.short	0x0004
        /*0012*/ 	.short	0x0018
        /*0014*/ 	.byte	0x00, 0xf0, 0x11, 0x00


	//----- nvinfo : EIATTR_KPARAM_INFO
	.align		4
.L_63:
        /*0018*/ 	.byte	0x04, 0x17
        /*001a*/ 	.short	(.L_65 - .L_64)
.L_64:
        /*001c*/ 	.word	0x00000000
        /*0020*/ 	.short	0x0003
        /*0022*/ 	.short	0x0014
        /*0024*/ 	.byte	0x00, 0xf0, 0x11, 0x00


	//----- nvinfo : EIATTR_KPARAM_INFO
	.align		4
.L_65:
        /*0028*/ 	.byte	0x04, 0x17
        /*002a*/ 	.short	(.L_67 - .L_66)
.L_66:
        /*002c*/ 	.word	0x00000000
        /*0030*/ 	.short	0x0002
        /*0032*/ 	.short	0x0010
        /*0034*/ 	.byte	0x00, 0xf0, 0x11, 0x00


	//----- nvinfo : EIATTR_KPARAM_INFO
	.align		4
.L_67:
        /*0038*/ 	.byte	0x04, 0x17
        /*003a*/ 	.short	(.L_69 - .L_68)
.L_68:
        /*003c*/ 	.word	0x00000000
        /*0040*/ 	.short	0x0001
        /*0042*/ 	.short	0x0008
        /*0044*/ 	.byte	0x00, 0xf5, 0x21, 0x00


	//----- nvinfo : EIATTR_KPARAM_INFO
	.align		4
.L_69:
        /*0048*/ 	.byte	0x04, 0x17
        /*004a*/ 	.short	(.L_71 - .L_70)
.L_70:
        /*004c*/ 	.word	0x00000000
        /*0050*/ 	.short	0x0000
        /*0052*/ 	.short	0x0000
        /*0054*/ 	.byte	0x00, 0xf5, 0x21, 0x00


	//----- nvinfo : EIATTR_SPARSE_MMA_MASK
	.align		4
.L_71:
        /*0058*/ 	.byte	0x03, 0x50
        /*005a*/ 	.short	0x0000


	//----- nvinfo : EIATTR_MAXREG_COUNT
	.align		4
        /*005c*/ 	.byte	0x03, 0x1b
        /*005e*/ 	.short	0x00ff


	//----- nvinfo : EIATTR_MERCURY_ISA_VERSION
	.align		4
        /*0060*/ 	.byte	0x03, 0x5f
        /*0062*/ 	.short	0x0101


	//----- nvinfo : EIATTR_VRC_CTA_INIT_COUNT
	.align		4
        /*0064*/ 	.byte	0x02, 0x4a
	.zero		1
	.zero		1


	//----- nvinfo : EIATTR_EXIT_INSTR_OFFSETS
	.align		4
        /*0068*/ 	.byte	0x04, 0x1c
        /*006a*/ 	.short	(.L_73 - .L_72)


	//   ....[0]....
.L_72:
        /*006c*/ 	.word	0x00000010


	//----- nvinfo : EIATTR_CBANK_PARAM_SIZE
	.align		4
.L_73:
        /*0070*/ 	.byte	0x03, 0x19
        /*0072*/ 	.short	0x001c


	//----- nvinfo : EIATTR_PARAM_CBANK
	.align		4
        /*0074*/ 	.byte	0x04, 0x0a
        /*0076*/ 	.short	(.L_75 - .L_74)
	.align		4
.L_74:
        /*0078*/ 	.word	index@(.nv.constant0._Z16kernelAoS_streamPiS_iii)
        /*007c*/ 	.short	0x0380
        /*007e*/ 	.short	0x001c


	//----- nvinfo : EIATTR_SW_WAR
	.align		4
.L_75:
        /*0080*/ 	.byte	0x04, 0x36
        /*0082*/ 	.short	(.L_77 - .L_76)
.L_76:
        /*0084*/ 	.word	0x00000008
.L_77:


//--------------------- .nv.info._Z13kernelAoS_colPiS_iii --------------------------
	.section	.nv.info._Z13kernelAoS_colPiS_iii,"",@"SHT_CUDA_INFO"
	.sectionflags	@""
	.align	4


	//----- nvinfo : EIATTR_CUDA_API_VERSION
	.align		4
        /*0000*/ 	.byte	0x04, 0x37
        /*0002*/ 	.short	(.L_79 - .L_78)
.L_78:
        /*0004*/ 	.word	0x00000082


	//----- nvinfo : EIATTR_KPARAM_INFO
	.align		4
.L_79:
        /*0008*/ 	.byte	0x04, 0x17
        /*000a*/ 	.short	(.L_81 - .L_80)
.L_80:
        /*000c*/ 	.word	0x00000000
        /*0010*/ 	.short	0x0004
        /*0012*/ 	.short	0x0018
        /*0014*/ 	.byte	0x00, 0xf0, 0x11, 0x00


	//----- nvinfo : EIATTR_KPARAM_INFO
	.align		4
.L_81:
        /*0018*/ 	.byte	0x04, 0x17
        /*001a*/ 	.short	(.L_83 - .L_82)
.L_82:
        /*001c*/ 	.word	0x00000000
        /*0020*/ 	.short	0x0003
        /*0022*/ 	.short	0x0014
        /*0024*/ 	.byte	0x00, 0xf0, 0x11, 0x00


	//----- nvinfo : EIATTR_KPARAM_INFO
	.align		4
.L_83:
        /*0028*/ 	.byte	0x04, 0x17
        /*002a*/ 	.short	(.L_85 - .L_84)
.L_84:
        /*002c*/ 	.word	0x00000000
        /*0030*/ 	.short	0x0002
        /*0032*/ 	.short	0x0010
        /*0034*/ 	.byte	0x00, 0xf0, 0x11, 0x00


	//----- nvinfo : EIATTR_KPARAM_INFO
	.align		4
.L_85:
        /*0038*/ 	.byte	0x04, 0x17
        /*003a*/ 	.short	(.L_87 - .L_86)
.L_86:
        /*003c*/ 	.word	0x00000000
        /*0040*/ 	.short	0x0001
        /*0042*/ 	.short	0x0008
        /*0044*/ 	.byte	0x00, 0xf5, 0x21, 0x00


	//----- nvinfo : EIATTR_KPARAM_INFO
	.align		4
.L_87:
        /*0048*/ 	.byte	0x04, 0x17
        /*004a*/ 	.short	(.L_89 - .L_88)
.L_88:
        /*004c*/ 	.word	0x00000000
        /*0050*/ 	.short	0x0000
        /*0052*/ 	.short	0x0000
        /*0054*/ 	.byte	0x00, 0xf5, 0x21, 0x00


	//----- nvinfo : EIATTR_SPARSE_MMA_MASK
	.align		4
.L_89:
        /*0058*/ 	.byte	0x03, 0x50
        /*005a*/ 	.short	0x0000


	//----- nvinfo : EIATTR_MAXREG_COUNT
	.align		4
        /*005c*/ 	.byte	0x03, 0x1b
        /*005e*/ 	.short	0x00ff


	//----- nvinfo : EIATTR_MERCURY_ISA_VERSION
	.align		4
        /*0060*/ 	.byte	0x03, 0x5f
        /*0062*/ 	.short	0x0101


	//----- nvinfo : EIATTR_VRC_CTA_INIT_COUNT
	.align		4
        /*0064*/ 	.byte	0x02, 0x4a
	.zero		1
	.zero		1


	//----- nvinfo : EIATTR_EXIT_INSTR_OFFSETS
	.align		4
        /*0068*/ 	.byte	0x04, 0x1c
        /*006a*/ 	.short	(.L_91 - .L_90)


	//   ....[0]....
.L_90:
        /*006c*/ 	.word	0x00000010


	//----- nvinfo : EIATTR_CBANK_PARAM_SIZE
	.align		4
.L_91:
        /*0070*/ 	.byte	0x03, 0x19
        /*0072*/ 	.short	0x001c


	//----- nvinfo : EIATTR_PARAM_CBANK
	.align		4
        /*0074*/ 	.byte	0x04, 0x0a
        /*0076*/ 	.short	(.L_93 - .L_92)
	.align		4
.L_92:
        /*0078*/ 	.word	index@(.nv.constant0._Z13kernelAoS_colPiS_iii)
        /*007c*/ 	.short	0x0380
        /*007e*/ 	.short	0x001c


	//----- nvinfo : EIATTR_SW_WAR
	.align		4
.L_93:
        /*0080*/ 	.byte	0x04, 0x36
        /*0082*/ 	.short	(.L_95 - .L_94)
.L_94:
        /*0084*/ 	.word	0x00000008
.L_95:


//--------------------- .nv.callgraph             --------------------------
	.section	.nv.callgraph,"",@"SHT_CUDA_CALLGRAPH"
	.align	4
	.sectionentsize	8
	.align		4
        /*0000*/ 	.word	0x00000000
	.align		4
        /*0004*/ 	.word	0xffffffff
	.align		4
        /*0008*/ 	.word	0x00000000
	.align		4
        /*000c*/ 	.word	0xfffffffe
	.align		4
        /*0010*/ 	.word	0x00000000
	.align		4
        /*0014*/ 	.word	0xfffffffd
	.align		4
        /*0018*/ 	.word	0x00000000
	.align		4
        /*001c*/ 	.word	0xfffffffc


//--------------------- .text._Z16kernelSoA_streamPiS_iii --------------------------
	.section	.text._Z16kernelSoA_streamPiS_iii,"ax",@progbits
	.align	128
        .global         _Z16kernelSoA_streamPiS_iii
        .type           _Z16kernelSoA_streamPiS_iii,@function
        .size           _Z16kernelSoA_streamPiS_iii,(.L_x_4 - _Z16kernelSoA_streamPiS_iii)
        .other          _Z16kernelSoA_streamPiS_iii,@"STO_CUDA_ENTRY STV_DEFAULT"
_Z16kernelSoA_streamPiS_iii:
.text._Z16kernelSoA_streamPiS_iii:
[----:B------:R-:W-:Y:S01]  /*0000*/  LDC R1, c[0x0][0x37c] ;  /* 0x0000df00ff017b82 */ /* 0x000fe20000000800 */
[----:B------:R-:W-:Y:S05]  /*0010*/  EXIT ;  /* 0x000000000000794d */ /* 0x000fea0003800000 */
.L_x_0:
[----:B------:R-:W-:-:S00]  /*0020*/  BRA `(.L_x_0) ;  /* 0xfffffffc00fc7947 */ /* 0x000fc0000383ffff */
[----:B------:R-:W-:-:S00]  /*0030*/  NOP ;  /* 0x0000000000007918 */ /* 0x000fc00000000000 */
        /* <DEDUP_REMOVED lines=12> */
.L_x_4:


//--------------------- .text._Z13kernelSoA_colPiS_iii --------------------------
	.section	.text._Z13kernelSoA_colPiS_iii,"ax",@progbits
	.align	128
        .global         _Z13kernelSoA_colPiS_iii
        .type           _Z13kernelSoA_colPiS_iii,@function
        .size           _Z13kernelSoA_colPiS_iii,(.L_x_5 - _Z13kernelSoA_colPiS_iii)
        .other          _Z13kernelSoA_colPiS_iii,@"STO_CUDA_ENTRY STV_DEFAULT"
_Z13kernelSoA_colPiS_iii:
.text._Z13kernelSoA_colPiS_iii:
[----:B------:R-:W-:Y:S01]  /*0000*/  LDC R1, c[0x0][0x37c] ;  /* 0x0000df00ff017b82 */ /* 0x000fe20000000800 */
[----:B------:R-:W-:Y:S05]  /*0010*/  EXIT ;  /* 0x000000000000794d */ /* 0x000fea0003800000 */
.L_x_1:
        /* <DEDUP_REMOVED lines=14> */
.L_x_5:


//--------------------- .text._Z16kernelAoS_streamPiS_iii --------------------------
	.section	.text._Z16kernelAoS_streamPiS_iii,"ax",@progbits
	.align	128
        .global         _Z16kernelAoS_streamPiS_iii
        .type           _Z16kernelAoS_streamPiS_iii,@function
        .size           _Z16kernelAoS_streamPiS_iii,(.L_x_6 - _Z16kernelAoS_streamPiS_iii)
        .other          _Z16kernelAoS_streamPiS_iii,@"STO_CUDA_ENTRY STV_DEFAULT"
_Z16kernelAoS_streamPiS_iii:
.text._Z16kernelAoS_streamPiS_iii:
[----:B------:R-:W-:Y:S01]  /*0000*/  LDC R1, c[0x0][0x37c] ;  /* 0x0000df00ff017b82 */ /* 0x000fe20000000800 */
[----:B------:R-:W-:Y:S05]  /*0010*/  EXIT ;  /* 0x000000000000794d */ /* 0x000fea0003800000 */
.L_x_2:
        /* <DEDUP_REMOVED lines=14> */
.L_x_6:


//--------------------- .text._Z13kernelAoS_colPiS_iii --------------------------
	.section	.text._Z13kernelAoS_colPiS_iii,"ax",@progbits
	.align	128
        .global         _Z13kernelAoS_colPiS_iii
        .type           _Z13kernelAoS_colPiS_iii,@function
        .size           _Z13kernelAoS_colPiS_iii,(.L_x_7 - _Z13kernelAoS_colPiS_iii)
        .other          _Z13kernelAoS_colPiS_iii,@"STO_CUDA_ENTRY STV_DEFAULT"
_Z13kernelAoS_colPiS_iii:
.text._Z13kernelAoS_colPiS_iii:
[----:B------:R-:W-:Y:S01]  /*0000*/  LDC R1, c[0x0][0x37c] ;  /* 0x0000df00ff017b82 */ /* 0x000fe20000000800 */
[----:B------:R-:W-:Y:S05]  /*0010*/  EXIT ;  /* 0x000000000000794d */ /* 0x000fea0003800000 */
.L_x_3:
        /* <DEDUP_REMOVED lines=14> */
.L_x_7:


//--------------------- .nv.shared.reserved.0     --------------------------
	.section	.nv.shared.reserved.0,"aw",@nobits
	.weak		__nv_reservedSMEM_offset_0_alias
	.size		__nv_reservedSMEM_offset_0_alias, 0, 64
	.other		__nv_reservedSMEM_offset_0_alias,@"STO_CUDA_RESERVED_SHARED STV_DEFAULT"
__nv_reservedSMEM_offset_0_alias:
	.zero		0
	.zero		64


//--------------------- .nv.constant0._Z16kernelSoA_streamPiS_iii --------------------------
	.section	.nv.constant0._Z16kernelSoA_streamPiS_iii,"a",@progbits
	.sectionflags	@""
	.align	4
.nv.constant0._Z16kernelSoA_streamPiS_iii:
	.zero		924


//--------------------- .nv.constant0._Z13kernelSoA_colPiS_iii --------------------------
	.section	.nv.constant0._Z13kernelSoA_colPiS_iii,"a",@progbits
	.sectionflags	@""
	.align	4
.nv.constant0._Z13kernelSoA_colPiS_iii:
	.zero		924


//--------------------- .nv.constant0._Z16kernelAoS_streamPiS_iii --------------------------
	.section	.nv.constant0._Z16kernelAoS_streamPiS_iii,"a",@progbits
	.sectionflags	@""
	.align	4
.nv.constant0._Z16kernelAoS_streamPiS_iii:
	.zero		924


//--------------------- .nv.constant0._Z13kernelAoS_colPiS_iii --------------------------
	.section	.nv.constant0._Z13kernelAoS_colPiS_iii,"a",@progbits
	.sectionflags	@""
	.align	4
.nv.constant0._Z13kernelAoS_colPiS_iii:
	.zero		924


//--------------------- SYMBOLS --------------------------

	.type		.nv.reservedSmem.offset0,@object
	.size		.nv.reservedSmem.offset0,0x4
